//
// Generated by NVIDIA NVVM Compiler
//
// Compiler Build ID: CL-36424714
// Cuda compilation tools, release 13.0, V13.0.88
// Based on NVVM 20.0.0
//

.version 9.0
.target sm_100
.address_size 64

	// .globl	_Z20block_queuing_kerneliPiS_S_S_S_S_S_i
.global .align 4 .u32 numNextLevelNodes;
.global .align 4 .b8 nextLevelNodesQueue[20000000];
// _ZZ20block_queuing_kerneliPiS_S_S_S_S_S_iE20sharedBlockQueueSize has been demoted
// _ZZ20block_queuing_kerneliPiS_S_S_S_S_S_iE19blockGlobalQueueIdx has been demoted
.extern .shared .align 16 .b8 sharedBlockQueue[];

.visible .entry _Z20block_queuing_kerneliPiS_S_S_S_S_S_i(
	.param .u32 _Z20block_queuing_kerneliPiS_S_S_S_S_S_i_param_0,
	.param .u64 .ptr .align 1 _Z20block_queuing_kerneliPiS_S_S_S_S_S_i_param_1,
	.param .u64 .ptr .align 1 _Z20block_queuing_kerneliPiS_S_S_S_S_S_i_param_2,
	.param .u64 .ptr .align 1 _Z20block_queuing_kerneliPiS_S_S_S_S_S_i_param_3,
	.param .u64 .ptr .align 1 _Z20block_queuing_kerneliPiS_S_S_S_S_S_i_param_4,
	.param .u64 .ptr .align 1 _Z20block_queuing_kerneliPiS_S_S_S_S_S_i_param_5,
	.param .u64 .ptr .align 1 _Z20block_queuing_kerneliPiS_S_S_S_S_S_i_param_6,
	.param .u64 .ptr .align 1 _Z20block_queuing_kerneliPiS_S_S_S_S_S_i_param_7,
	.param .u32 _Z20block_queuing_kerneliPiS_S_S_S_S_S_i_param_8
)
{
	.reg .pred 	%p<21>;
	.reg .b32 	%r<51>;
	.reg .b64 	%rd<36>;
	// demoted variable
	.shared .align 4 .u32 _ZZ20block_queuing_kerneliPiS_S_S_S_S_S_iE20sharedBlockQueueSize;
	// demoted variable
	.shared .align 4 .u32 _ZZ20block_queuing_kerneliPiS_S_S_S_S_S_iE19blockGlobalQueueIdx;
	ld.param.u32 	%r25, [_Z20block_queuing_kerneliPiS_S_S_S_S_S_i_param_0];
	ld.param.u64 	%rd10, [_Z20block_queuing_kerneliPiS_S_S_S_S_S_i_param_1];
	ld.param.u64 	%rd11, [_Z20block_queuing_kerneliPiS_S_S_S_S_S_i_param_2];
	ld.param.u64 	%rd12, [_Z20block_queuing_kerneliPiS_S_S_S_S_S_i_param_3];
	ld.param.u64 	%rd13, [_Z20block_queuing_kerneliPiS_S_S_S_S_S_i_param_4];
	ld.param.u64 	%rd14, [_Z20block_queuing_kerneliPiS_S_S_S_S_S_i_param_5];
	ld.param.u64 	%rd16, [_Z20block_queuing_kerneliPiS_S_S_S_S_S_i_param_6];
	ld.param.u64 	%rd15, [_Z20block_queuing_kerneliPiS_S_S_S_S_S_i_param_7];
	ld.param.u32 	%r26, [_Z20block_queuing_kerneliPiS_S_S_S_S_S_i_param_8];
	cvta.to.global.u64 	%rd1, %rd16;
	mov.u32 	%r50, %tid.x;
	setp.ne.s32 	%p1, %r50, 0;
	@%p1 bra 	$L__BB0_2;
	mov.b32 	%r27, 0;
	st.shared.u32 	[_ZZ20block_queuing_kerneliPiS_S_S_S_S_S_iE20sharedBlockQueueSize], %r27;
$L__BB0_2:
	bar.sync 	0;
	mov.u32 	%r2, %ntid.x;
	mov.u32 	%r28, %ctaid.x;
	mad.lo.s32 	%r47, %r2, %r28, %r50;
	setp.ge.s32 	%p2, %r47, %r25;
	@%p2 bra 	$L__BB0_25;
	cvta.to.global.u64 	%rd2, %rd10;
	cvta.to.global.u64 	%rd3, %rd12;
	cvta.to.global.u64 	%rd4, %rd11;
	cvta.to.global.u64 	%rd5, %rd13;
	cvta.to.global.u64 	%rd6, %rd15;
	cvta.to.global.u64 	%rd7, %rd14;
$L__BB0_4:
	mul.wide.s32 	%rd17, %r47, 4;
	add.s64 	%rd18, %rd2, %rd17;
	ld.global.u32 	%r5, [%rd18];
	mul.wide.s32 	%rd19, %r5, 4;
	add.s64 	%rd8, %rd3, %rd19;
	ld.global.u32 	%r48, [%rd8];
	ld.global.u32 	%r29, [%rd8+4];
	setp.ge.s32 	%p3, %r48, %r29;
	@%p3 bra 	$L__BB0_24;
	add.s64 	%rd9, %rd1, %rd19;
$L__BB0_6:
	mul.wide.s32 	%rd21, %r48, 4;
	add.s64 	%rd22, %rd4, %rd21;
	ld.global.u32 	%r8, [%rd22];
	mul.wide.s32 	%rd23, %r8, 4;
	add.s64 	%rd24, %rd5, %rd23;
	atom.global.exch.b32 	%r30, [%rd24], 1;
	setp.ne.s32 	%p4, %r30, 0;
	@%p4 bra 	$L__BB0_23;
	atom.shared.add.u32 	%r9, [_ZZ20block_queuing_kerneliPiS_S_S_S_S_S_iE20sharedBlockQueueSize], 1;
	mul.wide.s32 	%rd25, %r8, 4;
	add.s64 	%rd26, %rd6, %rd25;
	ld.global.u32 	%r32, [%rd26];
	add.s64 	%rd27, %rd7, %rd25;
	ld.global.u32 	%r10, [%rd27];
	ld.global.u32 	%r11, [%rd9];
	mov.b32 	%r49, 0;
	setp.gt.s32 	%p5, %r32, 2;
	@%p5 bra 	$L__BB0_12;
	setp.eq.s32 	%p9, %r32, 0;
	@%p9 bra 	$L__BB0_16;
	setp.eq.s32 	%p10, %r32, 1;
	@%p10 bra 	$L__BB0_17;
	setp.eq.s32 	%p11, %r32, 2;
	@%p11 bra 	$L__BB0_11;
	bra.uni 	$L__BB0_20;
$L__BB0_11:
	and.b32  	%r34, %r11, %r10;
	setp.eq.s32 	%p14, %r34, 0;
	selp.u32 	%r49, 1, 0, %p14;
	bra.uni 	$L__BB0_20;
$L__BB0_12:
	setp.eq.s32 	%p6, %r32, 3;
	@%p6 bra 	$L__BB0_18;
	setp.eq.s32 	%p7, %r32, 4;
	@%p7 bra 	$L__BB0_19;
	setp.eq.s32 	%p8, %r32, 5;
	@%p8 bra 	$L__BB0_15;
	bra.uni 	$L__BB0_20;
$L__BB0_15:
	setp.eq.s32 	%p12, %r10, %r11;
	selp.u32 	%r49, 1, 0, %p12;
	bra.uni 	$L__BB0_20;
$L__BB0_16:
	and.b32  	%r49, %r11, %r10;
	bra.uni 	$L__BB0_20;
$L__BB0_17:
	or.b32  	%r49, %r11, %r10;
	bra.uni 	$L__BB0_20;
$L__BB0_18:
	or.b32  	%r33, %r11, %r10;
	setp.eq.s32 	%p13, %r33, 0;
	selp.u32 	%r49, 1, 0, %p13;
	bra.uni 	$L__BB0_20;
$L__BB0_19:
	xor.b32  	%r49, %r11, %r10;
$L__BB0_20:
	mul.wide.s32 	%rd28, %r8, 4;
	add.s64 	%rd29, %rd1, %rd28;
	st.global.u32 	[%rd29], %r49;
	setp.ge.s32 	%p15, %r9, %r26;
	@%p15 bra 	$L__BB0_22;
	shl.b32 	%r36, %r9, 2;
	mov.u32 	%r37, sharedBlockQueue;
	add.s32 	%r38, %r37, %r36;
	st.shared.u32 	[%r38], %r8;
	bra.uni 	$L__BB0_23;
$L__BB0_22:
	st.shared.u32 	[_ZZ20block_queuing_kerneliPiS_S_S_S_S_S_iE20sharedBlockQueueSize], %r26;
	atom.global.add.u32 	%r35, [numNextLevelNodes], 1;
	mul.wide.s32 	%rd30, %r35, 4;
	mov.u64 	%rd31, nextLevelNodesQueue;
	add.s64 	%rd32, %rd31, %rd30;
	st.global.u32 	[%rd32], %r8;
$L__BB0_23:
	add.s32 	%r48, %r48, 1;
	ld.global.u32 	%r39, [%rd8+4];
	setp.lt.s32 	%p16, %r48, %r39;
	@%p16 bra 	$L__BB0_6;
$L__BB0_24:
	add.s32 	%r47, %r47, 1;
	setp.lt.s32 	%p17, %r47, %r25;
	@%p17 bra 	$L__BB0_4;
$L__BB0_25:
	setp.ne.s32 	%p18, %r50, 0;
	bar.sync 	0;
	@%p18 bra 	$L__BB0_27;
	ld.shared.u32 	%r40, [_ZZ20block_queuing_kerneliPiS_S_S_S_S_S_iE20sharedBlockQueueSize];
	atom.global.add.u32 	%r41, [numNextLevelNodes], %r40;
	st.shared.u32 	[_ZZ20block_queuing_kerneliPiS_S_S_S_S_S_iE19blockGlobalQueueIdx], %r41;
$L__BB0_27:
	bar.sync 	0;
	ld.shared.u32 	%r21, [_ZZ20block_queuing_kerneliPiS_S_S_S_S_S_iE20sharedBlockQueueSize];
	setp.ge.s32 	%p19, %r50, %r21;
	@%p19 bra 	$L__BB0_30;
	ld.shared.u32 	%r22, [_ZZ20block_queuing_kerneliPiS_S_S_S_S_S_iE19blockGlobalQueueIdx];
	mov.u32 	%r43, sharedBlockQueue;
	mov.u64 	%rd34, nextLevelNodesQueue;
$L__BB0_29:
	shl.b32 	%r42, %r50, 2;
	add.s32 	%r44, %r43, %r42;
	ld.shared.u32 	%r45, [%r44];
	add.s32 	%r46, %r22, %r50;
	mul.wide.s32 	%rd33, %r46, 4;
	add.s64 	%rd35, %rd34, %rd33;
	st.global.u32 	[%rd35], %r45;
	add.s32 	%r50, %r50, %r2;
	setp.lt.s32 	%p20, %r50, %r21;
	@%p20 bra 	$L__BB0_29;
$L__BB0_30:
	ret;

}


// ===== COMPILED SASS (sm_100) =====

	.target	sm_100

	.elftype	@"ET_EXEC"


//--------------------- .note.nv.tkinfo           --------------------------
	.section	.note.nv.tkinfo,"",@"SHT_NOTE"
	.sectionflags	@"SHF_NOTE_NV_TKINFO"
	.tkinfo
        /*0018*/ 	.word	0x00000002
        /*0030*/ 	.string	""
        /*0030*/ 	.string	"ptxas"
        /*0030*/ 	.string	"Cuda compilation tools, release 13.0, V13.0.88"
        /*0030*/ 	.string	"Build cuda_13.0.r13.0/compiler.36424714_0"
        /*0030*/ 	.string	"-arch sm_100 -m 64 "



//--------------------- .note.nv.cuinfo           --------------------------
	.section	.note.nv.cuinfo,"",@"SHT_NOTE"
	.sectionflags	@"SHF_NOTE_NV_CUINFO"
        /*0018*/ 	.short	0x0002
        /*001a*/ 	.short	0x0064
        /*001c*/ 	.short	0x0082
	.zero		2


//--------------------- .nv.info                  --------------------------
	.section	.nv.info,"",@"SHT_CUDA_INFO"
	.align	4


	//----- nvinfo : EIATTR_REGCOUNT
	.align		4
        /*0000*/ 	.byte	0x04, 0x2f
        /*0002*/ 	.short	(.L_3 - .L_2)
	.align		4
.L_2:
        /*0004*/ 	.word	index@(_Z20block_queuing_kerneliPiS_S_S_S_S_S_i)
        /*0008*/ 	.word	0x00000020


	//----- nvinfo : EIATTR_FRAME_SIZE
	.align		4
.L_3:
        /*000c*/ 	.byte	0x04, 0x11
        /*000e*/ 	.short	(.L_5 - .L_4)
	.align		4
.L_4:
        /*0010*/ 	.word	index@(_Z20block_queuing_kerneliPiS_S_S_S_S_S_i)
        /*0014*/ 	.word	0x00000000


	//----- nvinfo : EIATTR_MIN_STACK_SIZE
	.align		4
.L_5:
        /*0018*/ 	.byte	0x04, 0x12
        /*001a*/ 	.short	(.L_7 - .L_6)
	.align		4
.L_6:
        /*001c*/ 	.word	index@(_Z20block_queuing_kerneliPiS_S_S_S_S_S_i)
        /*0020*/ 	.word	0x00000000
.L_7:


//--------------------- .nv.compat                --------------------------
	.section	.nv.compat,"",@"SHT_CUDA_COMPAT_INFO"
	.align	4
        /*0000*/ 	.byte	0x02, 0x09, 0x00, 0x00, 0x02, 0x02, 0x01, 0x00, 0x02, 0x05, 0x05, 0x00, 0x03, 0x07, 0x01, 0x01
        /*0010*/ 	.byte	0x02, 0x03, 0x00, 0x00, 0x02, 0x06, 0x01, 0x00, 0x04, 0x0b, 0x08, 0x00, 0x09, 0x00, 0x00, 0x00
        /*0020*/ 	.byte	0x00, 0x00, 0x00, 0x00


//--------------------- .nv.info._Z20block_queuing_kerneliPiS_S_S_S_S_S_i --------------------------
	.section	.nv.info._Z20block_queuing_kerneliPiS_S_S_S_S_S_i,"",@"SHT_CUDA_INFO"
	.sectionflags	@""
	.align	4


	//----- nvinfo : EIATTR_CUDA_API_VERSION
	.align		4
        /*0000*/ 	.byte	0x04, 0x37
        /*0002*/ 	.short	(.L_9 - .L_8)
.L_8:
        /*0004*/ 	.word	0x00000082


	//----- nvinfo : EIATTR_KPARAM_INFO
	.align		4
.L_9:
        /*0008*/ 	.byte	0x04, 0x17
        /*000a*/ 	.short	(.L_11 - .L_10)
.L_10:
        /*000c*/ 	.word	0x00000000
        /*0010*/ 	.short	0x0008
        /*0012*/ 	.short	0x0040
        /*0014*/ 	.byte	0x00, 0xf0, 0x11, 0x00


	//----- nvinfo : EIATTR_KPARAM_INFO
	.align		4
.L_11:
        /*0018*/ 	.byte	0x04, 0x17
        /*001a*/ 	.short	(.L_13 - .L_12)
.L_12:
        /*001c*/ 	.word	0x00000000
        /*0020*/ 	.short	0x0007
        /*0022*/ 	.short	0x0038
        /*0024*/ 	.byte	0x00, 0xf5, 0x21, 0x00


	//----- nvinfo : EIATTR_KPARAM_INFO
	.align		4
.L_13:
        /*0028*/ 	.byte	0x04, 0x17
        /*002a*/ 	.short	(.L_15 - .L_14)
.L_14:
        /*002c*/ 	.word	0x00000000
        /*0030*/ 	.short	0x0006
        /*0032*/ 	.short	0x0030
        /*0034*/ 	.byte	0x00, 0xf5, 0x21, 0x00


	//----- nvinfo : EIATTR_KPARAM_INFO
	.align		4
.L_15:
        /*0038*/ 	.byte	0x04, 0x17
        /*003a*/ 	.short	(.L_17 - .L_16)
.L_16:
        /*003c*/ 	.word	0x00000000
        /*0040*/ 	.short	0x0005
        /*0042*/ 	.short	0x0028
        /*0044*/ 	.byte	0x00, 0xf5, 0x21, 0x00


	//----- nvinfo : EIATTR_KPARAM_INFO
	.align		4
.L_17:
        /*0048*/ 	.byte	0x04, 0x17
        /*004a*/ 	.short	(.L_19 - .L_18)
.L_18:
        /*004c*/ 	.word	0x00000000
        /*0050*/ 	.short	0x0004
        /*0052*/ 	.short	0x0020
        /*0054*/ 	.byte	0x00, 0xf5, 0x21, 0x00


	//----- nvinfo : EIATTR_KPARAM_INFO
	.align		4
.L_19:
        /*0058*/ 	.byte	0x04, 0x17
        /*005a*/ 	.short	(.L_21 - .L_20)
.L_20:
        /*005c*/ 	.word	0x00000000
        /*0060*/ 	.short	0x0003
        /*0062*/ 	.short	0x0018
        /*0064*/ 	.byte	0x00, 0xf5, 0x21, 0x00


	//----- nvinfo : EIATTR_KPARAM_INFO
	.align		4
.L_21:
        /*0068*/ 	.byte	0x04, 0x17
        /*006a*/ 	.short	(.L_23 - .L_22)
.L_22:
        /*006c*/ 	.word	0x00000000
        /*0070*/ 	.short	0x0002
        /*0072*/ 	.short	0x0010
        /*0074*/ 	.byte	0x00, 0xf5, 0x21, 0x00


	//----- nvinfo : EIATTR_KPARAM_INFO
	.align		4
.L_23:
        /*0078*/ 	.byte	0x04, 0x17
        /*007a*/ 	.short	(.L_25 - .L_24)
.L_24:
        /*007c*/ 	.word	0x00000000
        /*0080*/ 	.short	0x0001
        /*0082*/ 	.short	0x0008
        /*0084*/ 	.byte	0x00, 0xf5, 0x21, 0x00


	//----- nvinfo : EIATTR_KPARAM_INFO
	.align		4
.L_25:
        /*0088*/ 	.byte	0x04, 0x17
        /*008a*/ 	.short	(.L_27 - .L_26)
.L_26:
        /*008c*/ 	.word	0x00000000
        /*0090*/ 	.short	0x0000
        /*0092*/ 	.short	0x0000
        /*0094*/ 	.byte	0x00, 0xf0, 0x11, 0x00


	//----- nvinfo : EIATTR_SPARSE_MMA_MASK
	.align		4
.L_27:
        /*0098*/ 	.byte	0x03, 0x50
        /*009a*/ 	.short	0x0000


	//----- nvinfo : EIATTR_MAXREG_COUNT
	.align		4
        /*009c*/ 	.byte	0x03, 0x1b
        /*009e*/ 	.short	0x00ff


	//----- nvinfo : EIATTR_NUM_BARRIERS
	.align		4
        /*00a0*/ 	.byte	0x02, 0x4c
        /*00a2*/ 	.byte	0x01
	.zero		1


	//----- nvinfo : EIATTR_MERCURY_ISA_VERSION
	.align		4
        /*00a4*/ 	.byte	0x03, 0x5f
        /*00a6*/ 	.short	0x0101


	//----- nvinfo : EIATTR_INT_WARP_WIDE_INSTR_OFFSETS
	.align		4
        /*00a8*/ 	.byte	0x04, 0x31
        /*00aa*/ 	.short	(.L_29 - .L_28)


	//   ....[0]....
.L_28:
        /*00ac*/ 	.word	0x000002d0


	//   ....[1]....
        /*00b0*/ 	.word	0x000003a0


	//   ....[2]....
        /*00b4*/ 	.word	0x00000670


	//   ....[3]....
        /*00b8*/ 	.word	0x00000700


	//   ....[4]....
        /*00bc*/ 	.word	0x00000870


	//   ....[5]....
        /*00c0*/ 	.word	0x00000910


	//----- nvinfo : EIATTR_VRC_CTA_INIT_COUNT
	.align		4
.L_29:
        /*00c4*/ 	.byte	0x02, 0x4a
	.zero		1
	.zero		1


	//----- nvinfo : EIATTR_EXIT_INSTR_OFFSETS
	.align		4
        /*00c8*/ 	.byte	0x04, 0x1c
        /*00ca*/ 	.short	(.L_31 - .L_30)


	//   ....[0]....
.L_30:
        /*00cc*/ 	.word	0x00000990


	//   ....[1]....
        /*00d0*/ 	.word	0x00000a50


	//----- nvinfo : EIATTR_INDIRECT_BRANCH_TARGETS
	.align		4
.L_31:
        /*00d4*/ 	.byte	0x04, 0x34
        /*00d6*/ 	.short	(.L_33 - .L_32)


	//   ....[0]....
.L_32:
        /*00d8*/ 	.word	.L_x_15@srel
        /*00dc*/ 	.short	0x0
        /*00de*/ 	.short	0x0
        /*00e0*/ 	.word	0x4
        /*00e4*/ 	.word	.L_x_16@srel
        /*00e8*/ 	.word	.L_x_17@srel
        /*00ec*/ 	.word	.L_x_18@srel
        /*00f0*/ 	.word	.L_x_8@srel


	//   ....[1]....
        /* <DEDUP_REMOVED lines=8> */


	//----- nvinfo : EIATTR_CRS_STACK_SIZE
	.align		4
.L_33:
        /*0110*/ 	.byte	0x04, 0x1e
        /*0112*/ 	.short	(.L_35 - .L_34)
.L_34:
        /*0114*/ 	.word	0x00000000


	//----- nvinfo : EIATTR_CBANK_PARAM_SIZE
	.align		4
.L_35:
        /*0118*/ 	.byte	0x03, 0x19
        /*011a*/ 	.short	0x0044


	//----- nvinfo : EIATTR_PARAM_CBANK
	.align		4
        /*011c*/ 	.byte	0x04, 0x0a
        /*011e*/ 	.short	(.L_37 - .L_36)
	.align		4
.L_36:
        /*0120*/ 	.word	index@(.nv.constant0._Z20block_queuing_kerneliPiS_S_S_S_S_S_i)
        /*0124*/ 	.short	0x0380
        /*0126*/ 	.short	0x0044


	//----- nvinfo : EIATTR_SW_WAR
	.align		4
.L_37:
        /*0128*/ 	.byte	0x04, 0x36
        /*012a*/ 	.short	(.L_39 - .L_38)
.L_38:
        /*012c*/ 	.word	0x00000008
.L_39:


//--------------------- .nv.callgraph             --------------------------
	.section	.nv.callgraph,"",@"SHT_CUDA_CALLGRAPH"
	.align	4
	.sectionentsize	8
	.align		4
        /*0000*/ 	.word	0x00000000
	.align		4
        /*0004*/ 	.word	0xffffffff
	.align		4
        /*0008*/ 	.word	0x00000000
	.align		4
        /*000c*/ 	.word	0xfffffffe
	.align		4
        /*0010*/ 	.word	0x00000000
	.align		4
        /*0014*/ 	.word	0xfffffffd
	.align		4
        /*0018*/ 	.word	0x00000000
	.align		4
        /*001c*/ 	.word	0xfffffffc


//--------------------- .nv.constant4             --------------------------
	.section	.nv.constant4,"a",@progbits
	.align	8
	.align		8
.nv.constant4:
        /*0000*/ 	.dword	numNextLevelNodes
	.align		8
        /*0008*/ 	.dword	nextLevelNodesQueue


//--------------------- .nv.constant2._Z20block_queuing_kerneliPiS_S_S_S_S_S_i --------------------------
	.section	.nv.constant2._Z20block_queuing_kerneliPiS_S_S_S_S_S_i,"a",@progbits
	.sectionflags	@""
	.align	4
.nv.constant2._Z20block_queuing_kerneliPiS_S_S_S_S_S_i:
        /*0000*/ 	.byte	0xc0, 0x04, 0x00, 0x00, 0xe0, 0x04, 0x00, 0x00, 0x90, 0x04, 0x00, 0x00, 0xd0, 0x05, 0x00, 0x00
        /*0010*/ 	.byte	0x90, 0x05, 0x00, 0x00, 0xc0, 0x05, 0x00, 0x00, 0x60, 0x05, 0x00, 0x00, 0xd0, 0x05, 0x00, 0x00


//--------------------- .text._Z20block_queuing_kerneliPiS_S_S_S_S_S_i --------------------------
	.section	.text._Z20block_queuing_kerneliPiS_S_S_S_S_S_i,"ax",@progbits
	.align	128
        .global         _Z20block_queuing_kerneliPiS_S_S_S_S_S_i
        .type           _Z20block_queuing_kerneliPiS_S_S_S_S_S_i,@function
        .size           _Z20block_queuing_kerneliPiS_S_S_S_S_S_i,(.L_x_25 - _Z20block_queuing_kerneliPiS_S_S_S_S_S_i)
        .other          _Z20block_queuing_kerneliPiS_S_S_S_S_S_i,@"STO_CUDA_ENTRY STV_DEFAULT"
_Z20block_queuing_kerneliPiS_S_S_S_S_S_i:
.text._Z20block_queuing_kerneliPiS_S_S_S_S_S_i:
[----:B------:R-:W-:Y:S01]  /*0000*/  LDC R1, c[0x0][0x37c] ;  /* 0x0000df00ff017b82 */ /* 0x000fe20000000800 */
[----:B------:R-:W0:Y:S01]  /*0010*/  S2R R3, SR_TID.X ;  /* 0x0000000000037919 */ /* 0x000e220000002100 */
[----:B------:R-:W1:Y:S01]  /*0020*/  LDCU UR8, c[0x0][0x360] ;  /* 0x00006c00ff0877ac */ /* 0x000e620008000800 */
[----:B------:R-:W-:Y:S01]  /*0030*/  BSSY.RECONVERGENT B0, `(.L_x_0) ;  /* 0x0000078000007945 */ /* 0x000fe20003800200 */
[----:B------:R-:W1:Y:S01]  /*0040*/  S2R R2, SR_CTAID.X ;  /* 0x0000000000027919 */ /* 0x000e620000002500 */
[----:B------:R-:W2:Y:S01]  /*0050*/  LDCU UR4, c[0x0][0x380] ;  /* 0x00007000ff0477ac */ /* 0x000ea20008000800 */
[----:B------:R-:W3:Y:S01]  /*0060*/  LDCU.64 UR10, c[0x0][0x358] ;  /* 0x00006b00ff0a77ac */ /* 0x000ee20008000a00 */
[----:B0-----:R-:W-:-:S13]  /*0070*/  ISETP.NE.AND P0, PT, R3, RZ, PT ;  /* 0x000000ff0300720c */ /* 0x001fda0003f05270 */
[----:B------:R-:W0:Y:S01]  /*0080*/  @!P0 S2R R5, SR_CgaCtaId ;  /* 0x0000000000058919 */ /* 0x000e220000008800 */
[----:B------:R-:W-:-:S04]  /*0090*/  @!P0 MOV R0, 0x400 ;  /* 0x0000040000008802 */ /* 0x000fc80000000f00 */
[----:B0-----:R-:W-:-:S05]  /*00a0*/  @!P0 LEA R0, R5, R0, 0x18 ;  /* 0x0000000005008211 */ /* 0x001fca00078ec0ff */
[----:B------:R1:W-:Y:S02]  /*00b0*/  @!P0 STS [R0], RZ ;  /* 0x000000ff00008388 */ /* 0x0003e40000000800 */
[----:B-1----:R-:W-:Y:S01]  /*00c0*/  IMAD R0, R2, UR8, R3 ;  /* 0x0000000802007c24 */ /* 0x002fe2000f8e0203 */
[----:B------:R-:W-:Y:S04]  /*00d0*/  BAR.SYNC.DEFER_BLOCKING 0x0 ;  /* 0x0000000000007b1d */ /* 0x000fe80000010000 */
[----:B--2---:R-:W-:-:S13]  /*00e0*/  ISETP.GE.AND P0, PT, R0, UR4, PT ;  /* 0x0000000400007c0c */ /* 0x004fda000bf06270 */
[----:B---3--:R-:W-:Y:S05]  /*00f0*/  @P0 BRA `(.L_x_1) ;  /* 0x0000000400ac0947 */ /* 0x008fea0003800000 */
.L_x_10:
[----:B01----:R-:W0:Y:S01]  /*0100*/  LDC.64 R4, c[0x0][0x388] ;  /* 0x0000e200ff047b82 */ /* 0x003e220000000a00 */
[----:B------:R-:W1:Y:S07]  /*0110*/  LDCU UR4, c[0x0][0x380] ;  /* 0x00007000ff0477ac */ /* 0x000e6e0008000800 */
[----:B--2---:R-:W2:Y:S01]  /*0120*/  LDC.64 R20, c[0x0][0x398] ;  /* 0x0000e600ff147b82 */ /* 0x004ea20000000a00 */
[----:B0-----:R-:W-:-:S06]  /*0130*/  IMAD.WIDE R4, R0, 0x4, R4 ;  /* 0x0000000400047825 */ /* 0x001fcc00078e0204 */
[----:B------:R-:W2:Y:S02]  /*0140*/  LDG.E R5, desc[UR10][R4.64] ;  /* 0x0000000a04057981 */ /* 0x000ea4000c1e1900 */
[----:B--2---:R-:W-:-:S05]  /*0150*/  IMAD.WIDE R20, R5, 0x4, R20 ;  /* 0x0000000405147825 */ /* 0x004fca00078e0214 */
[----:B------:R-:W2:Y:S04]  /*0160*/  LDG.E R2, desc[UR10][R20.64] ;  /* 0x0000000a14027981 */ /* 0x000ea8000c1e1900 */
[----:B------:R-:W2:Y:S01]  /*0170*/  LDG.E R7, desc[UR10][R20.64+0x4] ;  /* 0x0000040a14077981 */ /* 0x000ea2000c1e1900 */
[----:B------:R-:W-:Y:S01]  /*0180*/  VIADD R0, R0, 0x1 ;  /* 0x0000000100007836 */ /* 0x000fe20000000000 */
[----:B------:R-:W-:Y:S04]  /*0190*/  BSSY.RECONVERGENT B1, `(.L_x_2) ;  /* 0x0000060000017945 */ /* 0x000fe80003800200 */
[----:B-1----:R-:W-:-:S02]  /*01a0*/  ISETP.GE.AND P0, PT, R0, UR4, PT ;  /* 0x0000000400007c0c */ /* 0x002fc4000bf06270 */
[----:B--2---:R-:W-:-:S13]  /*01b0*/  ISETP.GE.AND P1, PT, R2, R7, PT ;  /* 0x000000070200720c */ /* 0x004fda0003f26270 */
[----:B----4-:R-:W-:Y:S05]  /*01c0*/  @P1 BRA `(.L_x_3) ;  /* 0x0000000400701947 */ /* 0x010fea0003800000 */
[----:B------:R-:W0:Y:S08]  /*01d0*/  LDC.64 R8, c[0x0][0x3b0] ;  /* 0x0000ec00ff087b82 */ /* 0x000e300000000a00 */
[----:B------:R-:W1:Y:S08]  /*01e0*/  LDC.64 R18, c[0x0][0x3b0] ;  /* 0x0000ec00ff127b82 */ /* 0x000e700000000a00 */
[----:B------:R-:W2:Y:S08]  /*01f0*/  LDC.64 R16, c[0x4][0x8] ;  /* 0x01000200ff107b82 */ /* 0x000eb00000000a00 */
[----:B------:R-:W3:Y:S01]  /*0200*/  LDC.64 R14, c[0x0][0x390] ;  /* 0x0000e400ff0e7b82 */ /* 0x000ee20000000a00 */
[----:B0-----:R-:W-:-:S07]  /*0210*/  IMAD.WIDE R8, R5, 0x4, R8 ;  /* 0x0000000405087825 */ /* 0x001fce00078e0208 */
[----:B------:R-:W0:Y:S08]  /*0220*/  LDC.64 R12, c[0x0][0x3a0] ;  /* 0x0000e800ff0c7b82 */ /* 0x000e300000000a00 */
[----:B-1----:R-:W4:Y:S02]  /*0230*/  LDC.64 R10, c[0x0][0x3b8] ;  /* 0x0000ee00ff0a7b82 */ /* 0x002f240000000a00 */
.L_x_9:
[----:B01-3--:R-:W-:-:S06]  /*0240*/  IMAD.WIDE R4, R2, 0x4, R14 ;  /* 0x0000000402047825 */ /* 0x00bfcc00078e020e */
[----:B------:R-:W0:Y:S01]  /*0250*/  LDG.E R4, desc[UR10][R4.64] ;  /* 0x0000000a04047981 */ /* 0x000e22000c1e1900 */
[----:B------:R-:W-:Y:S02]  /*0260*/  IMAD.MOV.U32 R23, RZ, RZ, 0x1 ;  /* 0x00000001ff177424 */ /* 0x000fe400078e00ff */
[----:B0-----:R-:W-:-:S06]  /*0270*/  IMAD.WIDE R6, R4, 0x4, R12 ;  /* 0x0000000404067825 */ /* 0x001fcc00078e020c */
[----:B------:R-:W3:Y:S01]  /*0280*/  ATOMG.E.EXCH.STRONG.GPU PT, R6, desc[UR10][R6.64], R23 ;  /* 0x80000017060679a8 */ /* 0x000ee2000c1ef10a */
[----:B------:R-:W-:Y:S01]  /*0290*/  BSSY.RECONVERGENT B2, `(.L_x_4) ;  /* 0x000004b000027945 */ /* 0x000fe20003800200 */
[----:B---3--:R-:W-:-:S13]  /*02a0*/  ISETP.NE.AND P1, PT, R6, RZ, PT ;  /* 0x000000ff0600720c */ /* 0x008fda0003f25270 */
[----:B------:R-:W-:Y:S05]  /*02b0*/  @P1 BRA `(.L_x_5) ;  /* 0x0000000400201947 */ /* 0x000fea0003800000 */
[----:B------:R-:W0:Y:S01]  /*02c0*/  S2R R5, SR_LANEID ;  /* 0x0000000000057919 */ /* 0x000e220000000000 */
[----:B------:R-:W-:Y:S01]  /*02d0*/  VOTEU.ANY UR4, UPT, PT ;  /* 0x0000000000047886 */ /* 0x000fe200038e0100 */
[----:B------:R-:W-:Y:S01]  /*02e0*/  MOV R7, 0x400 ;  /* 0x0000040000077802 */ /* 0x000fe20000000f00 */
[----:B------:R-:W0:Y:S01]  /*02f0*/  FLO.U32 R26, UR4 ;  /* 0x00000004001a7d00 */ /* 0x000e2200080e0000 */
[----:B------:R-:W1:Y:S01]  /*0300*/  S2R R6, SR_CgaCtaId ;  /* 0x0000000000067919 */ /* 0x000e620000008800 */
[----:B------:R-:W3:Y:S01]  /*0310*/  LDC.64 R28, c[0x0][0x3a8] ;  /* 0x0000ea00ff1c7b82 */ /* 0x000ee20000000a00 */
[----:B------:R-:W2:Y:S05]  /*0320*/  S2R R25, SR_LTMASK ;  /* 0x0000000000197919 */ /* 0x000eaa0000003900 */
[----:B------:R-:W4:Y:S01]  /*0330*/  POPC R23, UR4 ;  /* 0x0000000400177d09 */ /* 0x000f220008000000 */
[----:B0-----:R-:W-:-:S02]  /*0340*/  ISETP.EQ.U32.AND P1, PT, R26, R5, PT ;  /* 0x000000051a00720c */ /* 0x001fc40003f22070 */
[----:B-1----:R-:W-:Y:S02]  /*0350*/  LEA R24, R6, R7, 0x18 ;  /* 0x0000000706187211 */ /* 0x002fe400078ec0ff */
[----:B--2---:R-:W-:-:S09]  /*0360*/  LOP3.LUT R27, R25, UR4, RZ, 0xc0, !PT ;  /* 0x00000004191b7c12 */ /* 0x004fd2000f8ec0ff */
[----:B----4-:R-:W0:Y:S01]  /*0370*/  @P1 ATOMS.ADD R23, [R24], R23 ;  /* 0x000000171817138c */ /* 0x010e220000000000 */
[----:B------:R-:W1:Y:S01]  /*0380*/  POPC R27, R27 ;  /* 0x0000001b001b7309 */ /* 0x000e620000000000 */
[C---:B---3--:R-:W-:Y:S02]  /*0390*/  IMAD.WIDE R28, R4.reuse, 0x4, R28 ;  /* 0x00000004041c7825 */ /* 0x048fe400078e021c */
[----:B0-----:R0:W1:Y:S02]  /*03a0*/  SHFL.IDX PT, R26, R23, R26, 0x1f ;  /* 0x00001f1a171a7589 */ /* 0x00106400000e0000 */
[----:B0-----:R-:W-:-:S06]  /*03b0*/  IMAD.WIDE R22, R4, 0x4, R10 ;  /* 0x0000000404167825 */ /* 0x001fcc00078e020a */
[----:B------:R-:W2:Y:S01]  /*03c0*/  LDG.E R22, desc[UR10][R22.64] ;  /* 0x0000000a16167981 */ /* 0x000ea2000c1e1900 */
[----:B-1----:R-:W-:-:S03]  /*03d0*/  IMAD.IADD R26, R26, 0x1, R27 ;  /* 0x000000011a1a7824 */ /* 0x002fc600078e021b */
[----:B------:R0:W5:Y:S04]  /*03e0*/  LDG.E R27, desc[UR10][R28.64] ;  /* 0x0000000a1c1b7981 */ /* 0x000168000c1e1900 */
[----:B------:R1:W5:Y:S01]  /*03f0*/  LDG.E R28, desc[UR10][R8.64] ;  /* 0x0000000a081c7981 */ /* 0x000362000c1e1900 */
[----:B------:R-:W-:Y:S01]  /*0400*/  BSSY.RECONVERGENT B3, `(.L_x_6) ;  /* 0x000001d000037945 */ /* 0x000fe20003800200 */
[----:B0-----:R-:W-:Y:S01]  /*0410*/  IMAD.MOV.U32 R29, RZ, RZ, RZ ;  /* 0x000000ffff1d7224 */ /* 0x001fe200078e00ff */
[----:B--2---:R-:W-:-:S13]  /*0420*/  ISETP.GT.AND P1, PT, R22, 0x2, PT ;  /* 0x000000021600780c */ /* 0x004fda0003f24270 */
[----:B-1----:R-:W-:Y:S05]  /*0430*/  @P1 BRA `(.L_x_7) ;  /* 0x0000000000301947 */ /* 0x002fea0003800000 */
[----:B------:R-:W-:-:S05]  /*0440*/  VIMNMX.U32 R22, PT, PT, R22, 0x3, PT ;  /* 0x0000000316167848 */ /* 0x000fca0003fe0000 */
[----:B------:R-:W-:-:S06]  /*0450*/  IMAD.SHL.U32 R22, R22, 0x4, RZ ;  /* 0x0000000416167824 */ /* 0x000fcc00078e00ff */
[----:B------:R-:W0:Y:S02]  /*0460*/  LDC R22, c[0x2][R22] ;  /* 0x0080000016167b82 */ /* 0x000e240000000800 */
[----:B0-----:R-:W-:-:S04]  /*0470*/  SHF.R.S32.HI R23, RZ, 0x1f, R22 ;  /* 0x0000001fff177819 */ /* 0x001fc80000011416 */
.L_x_15:
[----:B------:R-:W-:Y:S05]  /*0480*/  BRX R22 -0x490                                            (*"BRANCH_TARGETS .L_x_16,.L_x_17,.L_x_18,.L_x_8"*) ;  /* 0xfffffff816dc7949 */ /* 0x000fea000383ffff */
.L_x_18:
[----:B-----5:R-:W-:-:S04]  /*0490*/  LOP3.LUT P1, RZ, R28, R27, RZ, 0xc0, !PT ;  /* 0x0000001b1cff7212 */ /* 0x020fc8000782c0ff */
[----:B------:R-:W-:Y:S01]  /*04a0*/  SEL R29, RZ, 0x1, P1 ;  /* 0x00000001ff1d7807 */ /* 0x000fe20000800000 */
[----:B------:R-:W-:Y:S08]  /*04b0*/  BRA `(.L_x_8) ;  /* 0x0000000000447947 */ /* 0x000ff00003800000 */
.L_x_16:
[----:B-----5:R-:W-:Y:S01]  /*04c0*/  LOP3.LUT R29, R28, R27, RZ, 0xc0, !PT ;  /* 0x0000001b1c1d7212 */ /* 0x020fe200078ec0ff */
[----:B------:R-:W-:Y:S06]  /*04d0*/  BRA `(.L_x_8) ;  /* 0x00000000003c7947 */ /* 0x000fec0003800000 */
.L_x_17:
[----:B-----5:R-:W-:Y:S01]  /*04e0*/  LOP3.LUT R29, R28, R27, RZ, 0xfc, !PT ;  /* 0x0000001b1c1d7212 */ /* 0x020fe200078efcff */
[----:B------:R-:W-:Y:S06]  /*04f0*/  BRA `(.L_x_8) ;  /* 0x0000000000347947 */ /* 0x000fec0003800000 */
.L_x_7:
[----:B------:R-:W-:-:S05]  /*0500*/  IMAD.MOV.U32 R23, RZ, RZ, -0x3 ;  /* 0xfffffffdff177424 */ /* 0x000fca00078e00ff */
[----:B------:R-:W-:-:S05]  /*0510*/  VIADDMNMX.U32 R22, R22, R23, 0x3, PT ;  /* 0x0000000316167446 */ /* 0x000fca0003800017 */
[----:B------:R-:W-:-:S06]  /*0520*/  IMAD.SHL.U32 R22, R22, 0x4, RZ ;  /* 0x0000000416167824 */ /* 0x000fcc00078e00ff */
[----:B------:R-:W0:Y:S02]  /*0530*/  LDC R22, c[0x2][R22+0x10] ;  /* 0x0080040016167b82 */ /* 0x000e240000000800 */
[----:B0-----:R-:W-:-:S04]  /*0540*/  SHF.R.S32.HI R23, RZ, 0x1f, R22 ;  /* 0x0000001fff177819 */ /* 0x001fc80000011416 */
.L_x_20:
[----:B------:R-:W-:Y:S05]  /*0550*/  BRX R22 -0x560                                            (*"BRANCH_TARGETS .L_x_21,.L_x_22,.L_x_23,.L_x_8"*) ;  /* 0xfffffff816a87949 */ /* 0x000fea000383ffff */
.L_x_23:
[----:B-----5:R-:W-:-:S04]  /*0560*/  ISETP.NE.AND P1, PT, R27, R28, PT ;  /* 0x0000001c1b00720c */ /* 0x020fc80003f25270 */
[----:B------:R-:W-:Y:S01]  /*0570*/  SEL R29, RZ, 0x1, P1 ;  /* 0x00000001ff1d7807 */ /* 0x000fe20000800000 */
[----:B------:R-:W-:Y:S08]  /*0580*/  BRA `(.L_x_8) ;  /* 0x0000000000107947 */ /* 0x000ff00003800000 */
.L_x_21:
[----:B-----5:R-:W-:-:S04]  /*0590*/  LOP3.LUT P1, RZ, R28, R27, RZ, 0xfc, !PT ;  /* 0x0000001b1cff7212 */ /* 0x020fc8000782fcff */
[----:B------:R-:W-:Y:S01]  /*05a0*/  SEL R29, RZ, 0x1, P1 ;  /* 0x00000001ff1d7807 */ /* 0x000fe20000800000 */
[----:B------:R-:W-:Y:S08]  /*05b0*/  BRA `(.L_x_8) ;  /* 0x0000000000047947 */ /* 0x000ff00003800000 */
.L_x_22:
[----:B-----5:R-:W-:-:S07]  /*05c0*/  LOP3.LUT R29, R28, R27, RZ, 0x3c, !PT ;  /* 0x0000001b1c1d7212 */ /* 0x020fce00078e3cff */
.L_x_8:
[----:B------:R-:W-:Y:S05]  /*05d0*/  BSYNC.RECONVERGENT B3 ;  /* 0x0000000000037941 */ /* 0x000fea0003800200 */
.L_x_6:
[----:B-----5:R-:W0:Y:S01]  /*05e0*/  LDC R27, c[0x0][0x3c0] ;  /* 0x0000f000ff1b7b82 */ /* 0x020e220000000800 */
[----:B------:R-:W-:-:S05]  /*05f0*/  IMAD.WIDE R22, R4, 0x4, R18 ;  /* 0x0000000404167825 */ /* 0x000fca00078e0212 */
[----:B------:R1:W-:Y:S01]  /*0600*/  STG.E desc[UR10][R22.64], R29 ;  /* 0x0000001d16007986 */ /* 0x0003e2000c10190a */
[----:B0-----:R-:W-:-:S13]  /*0610*/  ISETP.GE.AND P1, PT, R26, R27, PT ;  /* 0x0000001b1a00720c */ /* 0x001fda0003f26270 */
[----:B------:R-:W-:-:S05]  /*0620*/  @!P1 VIADD R7, R7, 0x10 ;  /* 0x0000001007079836 */ /* 0x000fca0000000000 */
[----:B------:R-:W-:-:S05]  /*0630*/  @!P1 LEA R7, R6, R7, 0x18 ;  /* 0x0000000706079211 */ /* 0x000fca00078ec0ff */
[----:B------:R-:W-:-:S05]  /*0640*/  @!P1 IMAD R7, R26, 0x4, R7 ;  /* 0x000000041a079824 */ /* 0x000fca00078e0207 */
[----:B------:R1:W-:Y:S01]  /*0650*/  @!P1 STS [R7], R4 ;  /* 0x0000000407009388 */ /* 0x0003e20000000800 */
[----:B------:R-:W-:Y:S05]  /*0660*/  @!P1 BRA `(.L_x_5) ;  /* 0x0000000000349947 */ /* 0x000fea0003800000 */
[----:B------:R-:W-:Y:S01]  /*0670*/  VOTEU.ANY UR4, UPT, PT ;  /* 0x0000000000047886 */ /* 0x000fe200038e0100 */
[----:B-1----:R-:W0:Y:S01]  /*0680*/  LDC.64 R6, c[0x4][RZ] ;  /* 0x01000000ff067b82 */ /* 0x002e220000000a00 */
[----:B------:R-:W1:Y:S02]  /*0690*/  FLO.U32 R26, UR4 ;  /* 0x00000004001a7d00 */ /* 0x000e6400080e0000 */
[----:B-1----:R-:W-:-:S06]  /*06a0*/  ISETP.EQ.U32.AND P1, PT, R26, R5, PT ;  /* 0x000000051a00720c */ /* 0x002fcc0003f22070 */
[----:B------:R-:W0:Y:S07]  /*06b0*/  POPC R5, UR4 ;  /* 0x0000000400057d09 */ /* 0x000e2e0008000000 */
[----:B0-----:R-:W2:Y:S01]  /*06c0*/  @P1 ATOMG.E.ADD.STRONG.GPU PT, R5, desc[UR10][R6.64], R5 ;  /* 0x80000005060519a8 */ /* 0x001ea200081ef10a */
[----:B------:R-:W-:-:S03]  /*06d0*/  LOP3.LUT R25, R25, UR4, RZ, 0xc0, !PT ;  /* 0x0000000419197c12 */ /* 0x000fc6000f8ec0ff */
[----:B------:R-:W-:Y:S01]  /*06e0*/  STS [R24], R27 ;  /* 0x0000001b18007388 */ /* 0x000fe20000000800 */
[----:B------:R-:W0:Y:S03]  /*06f0*/  POPC R22, R25 ;  /* 0x0000001900167309 */ /* 0x000e260000000000 */
[----:B--2---:R-:W0:Y:S02]  /*0700*/  SHFL.IDX PT, R23, R5, R26, 0x1f ;  /* 0x00001f1a05177589 */ /* 0x004e2400000e0000 */
[----:B0-----:R-:W-:-:S04]  /*0710*/  IMAD.IADD R23, R23, 0x1, R22 ;  /* 0x0000000117177824 */ /* 0x001fc800078e0216 */
[----:B------:R-:W-:-:S05]  /*0720*/  IMAD.WIDE R22, R23, 0x4, R16 ;  /* 0x0000000417167825 */ /* 0x000fca00078e0210 */
[----:B------:R0:W-:Y:S02]  /*0730*/  STG.E desc[UR10][R22.64], R4 ;  /* 0x0000000416007986 */ /* 0x0001e4000c10190a */
.L_x_5:
[----:B------:R-:W-:Y:S05]  /*0740*/  BSYNC.RECONVERGENT B2 ;  /* 0x0000000000027941 */ /* 0x000fea0003800200 */
.L_x_4:
[----:B------:R-:W3:Y:S01]  /*0750*/  LDG.E R5, desc[UR10][R20.64+0x4] ;  /* 0x0000040a14057981 */ /* 0x000ee2000c1e1900 */
[----:B------:R-:W-:-:S05]  /*0760*/  VIADD R2, R2, 0x1 ;  /* 0x0000000102027836 */ /* 0x000fca0000000000 */
[----:B---3--:R-:W-:-:S13]  /*0770*/  ISETP.GE.AND P1, PT, R2, R5, PT ;  /* 0x000000050200720c */ /* 0x008fda0003f26270 */
[----:B------:R-:W-:Y:S05]  /*0780*/  @!P1 BRA `(.L_x_9) ;  /* 0xfffffff800ac9947 */ /* 0x000fea000383ffff */
.L_x_3:
[----:B------:R-:W-:Y:S05]  /*0790*/  BSYNC.RECONVERGENT B1 ;  /* 0x0000000000017941 */ /* 0x000fea0003800200 */
.L_x_2:
[----:B------:R-:W-:Y:S05]  /*07a0*/  @!P0 BRA `(.L_x_10) ;  /* 0xfffffff800548947 */ /* 0x000fea000383ffff */
.L_x_1:
[----:B------:R-:W-:Y:S05]  /*07b0*/  BSYNC.RECONVERGENT B0 ;  /* 0x0000000000007941 */ /* 0x000fea0003800200 */
.L_x_0:
[----:B------:R-:W-:Y:S01]  /*07c0*/  BAR.SYNC.DEFER_BLOCKING 0x0 ;  /* 0x0000000000007b1d */ /* 0x000fe20000010000 */
[----:B------:R-:W-:-:S07]  /*07d0*/  ISETP.NE.AND P0, PT, R3, RZ, PT ;  /* 0x000000ff0300720c */ /* 0x000fce0003f05270 */
[----:B------:R-:W3:Y:S01]  /*07e0*/  S2UR UR7, SR_CgaCtaId ;  /* 0x00000000000779c3 */ /* 0x000ee20000008800 */
[----:B------:R-:W-:Y:S01]  /*07f0*/  UMOV UR6, 0x400 ;  /* 0x0000040000067882 */ /* 0x000fe20000000000 */
[----:B------:R-:W-:Y:S04]  /*0800*/  BSSY.RECONVERGENT B0, `(.L_x_11) ;  /* 0x0000014000007945 */ /* 0x000fe80003800200 */
[----:B------:R-:W-:Y:S05]  /*0810*/  @P0 BRA `(.L_x_12) ;  /* 0x0000000000480947 */ /* 0x000fea0003800000 */
[----:B------:R-:W5:Y:S01]  /*0820*/  S2UR UR5, SR_CgaCtaId ;  /* 0x00000000000579c3 */ /* 0x000f620000008800 */
[----:B------:R-:W-:Y:S01]  /*0830*/  UMOV UR4, 0x400 ;  /* 0x0000040000047882 */ /* 0x000fe20000000000 */
[----:B-1----:R-:W1:Y:S06]  /*0840*/  S2R R7, SR_LANEID ;  /* 0x0000000000077919 */ /* 0x002e6c0000000000 */
[----:B0-----:R-:W0:Y:S01]  /*0850*/  LDC.64 R4, c[0x4][RZ] ;  /* 0x01000000ff047b82 */ /* 0x001e220000000a00 */
[----:B-----5:R-:W-:-:S03]  /*0860*/  ULEA UR4, UR5, UR4, 0x18 ;  /* 0x0000000405047291 */ /* 0x020fc6000f8ec0ff */
[----:B------:R-:W-:Y:S02]  /*0870*/  VOTEU.ANY UR5, UPT, PT ;  /* 0x0000000000057886 */ /* 0x000fe400038e0100 */
[----:B------:R-:W1:Y:S01]  /*0880*/  FLO.U32 R2, UR5 ;  /* 0x0000000500027d00 */ /* 0x000e6200080e0000 */
[----:B------:R-:W-:-:S03]  /*0890*/  UPOPC UR9, UR5 ;  /* 0x00000005000972bf */ /* 0x000fc60008000000 */
[----:B------:R-:W5:Y:S01]  /*08a0*/  LDS R0, [UR4] ;  /* 0x00000004ff007984 */ /* 0x000f620008000800 */
[----:B-1----:R-:W-:Y:S02]  /*08b0*/  ISETP.EQ.U32.AND P0, PT, R2, R7, PT ;  /* 0x000000070200720c */ /* 0x002fe40003f02070 */
[----:B-----5:R-:W-:-:S11]  /*08c0*/  IMAD R7, R0, UR9, RZ ;  /* 0x0000000900077c24 */ /* 0x020fd6000f8e02ff */
[----:B0-----:R-:W5:Y:S01]  /*08d0*/  @P0 ATOMG.E.ADD.STRONG.GPU PT, R5, desc[UR10][R4.64], R7 ;  /* 0x80000007040509a8 */ /* 0x001f6200081ef10a */
[----:B------:R-:W0:Y:S02]  /*08e0*/  S2R R6, SR_LTMASK ;  /* 0x0000000000067919 */ /* 0x000e240000003900 */
[----:B0-----:R-:W-:-:S06]  /*08f0*/  LOP3.LUT R6, R6, UR5, RZ, 0xc0, !PT ;  /* 0x0000000506067c12 */ /* 0x001fcc000f8ec0ff */
[----:B------:R-:W0:Y:S01]  /*0900*/  POPC R6, R6 ;  /* 0x0000000600067309 */ /* 0x000e220000000000 */
[----:B-----5:R-:W0:Y:S02]  /*0910*/  SHFL.IDX PT, R9, R5, R2, 0x1f ;  /* 0x00001f0205097589 */ /* 0x020e2400000e0000 */
[----:B0-----:R-:W-:-:S05]  /*0920*/  IMAD R0, R0, R6, R9 ;  /* 0x0000000600007224 */ /* 0x001fca00078e0209 */
[----:B------:R0:W-:Y:S02]  /*0930*/  STS [UR4+0x4], R0 ;  /* 0x00000400ff007988 */ /* 0x0001e40008000804 */
.L_x_12:
[----:B---3--:R-:W-:Y:S05]  /*0940*/  BSYNC.RECONVERGENT B0 ;  /* 0x0000000000007941 */ /* 0x008fea0003800200 */
.L_x_11:
[----:B------:R-:W-:Y:S01]  /*0950*/  BAR.SYNC.DEFER_BLOCKING 0x0 ;  /* 0x0000000000007b1d */ /* 0x000fe20000010000 */
[----:B------:R-:W-:-:S09]  /*0960*/  ULEA UR4, UR7, UR6, 0x18 ;  /* 0x0000000607047291 */ /* 0x000fd2000f8ec0ff */
[----:B------:R-:W3:Y:S02]  /*0970*/  LDS.64 R8, [UR4] ;  /* 0x00000004ff087984 */ /* 0x000ee40008000a00 */
[----:B---3--:R-:W-:-:S13]  /*0980*/  ISETP.GE.AND P0, PT, R3, R8, PT ;  /* 0x000000080300720c */ /* 0x008fda0003f06270 */
[----:B------:R-:W-:Y:S05]  /*0990*/  @P0 EXIT ;  /* 0x000000000000094d */ /* 0x000fea0003800000 */
[----:B-1----:R-:W1:Y:S01]  /*09a0*/  LDC.64 R6, c[0x4][0x8] ;  /* 0x01000200ff067b82 */ /* 0x002e620000000a00 */
[----:B------:R-:W-:-:S04]  /*09b0*/  UIADD3 UR6, UPT, UPT, UR6, 0x10, URZ ;  /* 0x0000001006067890 */ /* 0x000fc8000fffe0ff */
[----:B------:R-:W-:-:S12]  /*09c0*/  ULEA UR6, UR7, UR6, 0x18 ;  /* 0x0000000607067291 */ /* 0x000fd8000f8ec0ff */
.L_x_13:
[C---:B0-----:R-:W-:Y:S01]  /*09d0*/  LEA R0, R3.reuse, UR6, 0x2 ;  /* 0x0000000603007c11 */ /* 0x041fe2000f8e10ff */
[C---:B---3--:R-:W-:Y:S02]  /*09e0*/  IMAD.IADD R5, R3.reuse, 0x1, R9 ;  /* 0x0000000103057824 */ /* 0x048fe400078e0209 */
[----:B------:R-:W-:Y:S02]  /*09f0*/  VIADD R3, R3, UR8 ;  /* 0x0000000803037c36 */ /* 0x000fe40008000000 */
[----:B----4-:R-:W0:Y:S01]  /*0a00*/  LDS R11, [R0] ;  /* 0x00000000000b7984 */ /* 0x010e220000000800 */
[----:B-1----:R-:W-:Y:S02]  /*0a10*/  IMAD.WIDE R4, R5, 0x4, R6 ;  /* 0x0000000405047825 */ /* 0x002fe400078e0206 */
[----:B------:R-:W-:-:S03]  /*0a20*/  ISETP.GE.AND P0, PT, R3, R8, PT ;  /* 0x000000080300720c */ /* 0x000fc60003f06270 */
[----:B0-----:R3:W-:Y:S10]  /*0a30*/  STG.E desc[UR10][R4.64], R11 ;  /* 0x0000000b04007986 */ /* 0x0017f4000c10190a */
[----:B------:R-:W-:Y:S05]  /*0a40*/  @!P0 BRA `(.L_x_13) ;  /* 0xfffffffc00e08947 */ /* 0x000fea000383ffff */
[----:B------:R-:W-:Y:S05]  /*0a50*/  EXIT ;  /* 0x000000000000794d */ /* 0x000fea0003800000 */
.L_x_14:
[----:B------:R-:W-:-:S00]  /*0a60*/  BRA `(.L_x_14) ;  /* 0xfffffffc00fc7947 */ /* 0x000fc0000383ffff */
[----:B------:R-:W-:-:S00]  /*0a70*/  NOP ;  /* 0x0000000000007918 */ /* 0x000fc00000000000 */
        /* <DEDUP_REMOVED lines=8> */
.L_x_25:


//--------------------- .nv.shared._Z20block_queuing_kerneliPiS_S_S_S_S_S_i --------------------------
	.section	.nv.shared._Z20block_queuing_kerneliPiS_S_S_S_S_S_i,"aw",@nobits
	.sectionflags	@""
	.align	16
.nv.shared._Z20block_queuing_kerneliPiS_S_S_S_S_S_i:
	.zero		1040


//--------------------- .nv.shared.reserved.0     --------------------------
	.section	.nv.shared.reserved.0,"aw",@nobits
	.weak		__nv_reservedSMEM_offset_0_alias
	.size		__nv_reservedSMEM_offset_0_alias, 0, 64
	.other		__nv_reservedSMEM_offset_0_alias,@"STO_CUDA_RESERVED_SHARED STV_DEFAULT"
__nv_reservedSMEM_offset_0_alias:
	.zero		0
	.zero		64


//--------------------- .nv.global                --------------------------
	.section	.nv.global,"aw",@nobits
	.align	4
.nv.global:
	.type		numNextLevelNodes,@object
	.size		numNextLevelNodes,(nextLevelNodesQueue - numNextLevelNodes)
numNextLevelNodes:
	.zero		4
	.type		nextLevelNodesQueue,@object
	.size		nextLevelNodesQueue,(.L_1 - nextLevelNodesQueue)
nextLevelNodesQueue:
	.zero		20000000
.L_1:


//--------------------- .nv.constant0._Z20block_queuing_kerneliPiS_S_S_S_S_S_i --------------------------
	.section	.nv.constant0._Z20block_queuing_kerneliPiS_S_S_S_S_S_i,"a",@progbits
	.sectionflags	@""
	.align	4
.nv.constant0._Z20block_queuing_kerneliPiS_S_S_S_S_S_i:
	.zero		964


//--------------------- SYMBOLS --------------------------

	.type		.nv.reservedSmem.offset0,@object
	.size		.nv.reservedSmem.offset0,0x4
	.type		.nv.reservedSmem.cap,@object
	.size		.nv.reservedSmem.cap,0x4
